def matmul_kernel(
    a_ptr,
    b_ptr,
    c_ptr,
    M,
    N,
    K,
    stride_am,
    stride_ak,
    stride_bk,
    stride_bn,
    stride_cm,
    stride_cn,
    BLOCK_M: tl.constexpr,
    BLOCK_N: tl.constexpr,
    BLOCK_K: tl.constexpr,
    GROUP_M: tl.constexpr,
):
    pid = tl.program_id(axis=0)
    num_pid_m = tl.cdiv(M, BLOCK_M)
    num_pid_n = tl.cdiv(N, BLOCK_N)
    num_pid_in_group = GROUP_M * num_pid_n
    group_id = pid // num_pid_in_group
    first_pid_m = group_id * GROUP_M
    group_size_m = min(num_pid_m - first_pid_m, GROUP_M)
    pid_m = first_pid_m + ((pid % num_pid_in_group) % group_size_m)
    pid_n = (pid % num_pid_in_group) // group_size_m

    offs_am = (pid_m * BLOCK_M + tl.arange(0, BLOCK_M)) % M
    offs_bn = (pid_n * BLOCK_N + tl.arange(0, BLOCK_N)) % N
    offs_k = tl.arange(0, BLOCK_K)
    a_ptrs = a_ptr + offs_am[:, None] * stride_am + offs_k[None, :] * stride_ak
    b_ptrs = b_ptr + offs_k[:, None] * stride_bk + offs_bn[None, :] * stride_bn

    acc = tl.zeros((BLOCK_M, BLOCK_N), dtype=tl.float32)
    for kk in range(0, tl.cdiv(K, BLOCK_K)):
        a = tl.load(a_ptrs, mask=offs_k[None, :] < K - kk * BLOCK_K, other=0.0)
        b = tl.load(b_ptrs, mask=offs_k[:, None] < K - kk * BLOCK_K, other=0.0)
        acc = tl.dot(a, b, acc)
        a_ptrs += BLOCK_K * stride_ak
        b_ptrs += BLOCK_K * stride_bk

    c = acc.to(c_ptr.dtype.element_ty)
    offs_cm = pid_m * BLOCK_M + tl.arange(0, BLOCK_M)
    offs_cn = pid_n * BLOCK_N + tl.arange(0, BLOCK_N)
    c_ptrs = c_ptr + offs_cm[:, None] * stride_cm + offs_cn[None, :] * stride_cn
    mask = (offs_cm[:, None] < M) & (offs_cn[None, :] < N)
    tl.store(c_ptrs, c, mask=mask)

# config = {"BLOCK_K": 32, "BLOCK_M": 16, "BLOCK_N": 16, "GROUP_M": 8, "arch": "sm_90", "dtype": "fp8e4m3", "num_ctas": 1, "num_stages": 2, "num_warps": 8}
# arch = sm_90


// ===== COMPILED SASS (sm_90a) =====

	.target	sm_90a

	.elftype	@"ET_EXEC"


//--------------------- .note.nv.tkinfo           --------------------------
	.section	.note.nv.tkinfo,"",@"SHT_NOTE"
	.sectionflags	@"SHF_NOTE_NV_TKINFO"
	.tkinfo
        /*0018*/ 	.word	0x00000002
        /*0030*/ 	.string	""
        /*0030*/ 	.string	"ptxas"
        /*0030*/ 	.string	"Cuda compilation tools, release 13.0, V13.0.88"
        /*0030*/ 	.string	"Build cuda_13.0.r13.0/compiler.36424714_0"
        /*0030*/ 	.string	"-v  -suppress-debug-info  -lineinfo  -arch sm_90a "



//--------------------- .note.nv.cuinfo           --------------------------
	.section	.note.nv.cuinfo,"",@"SHT_NOTE"
	.sectionflags	@"SHF_NOTE_NV_CUINFO"
        /*0018*/ 	.short	0x0002
        /*001a*/ 	.short	0x005a
        /*001c*/ 	.short	0x0082
	.zero		2


//--------------------- .nv.info                  --------------------------
	.section	.nv.info,"",@"SHT_CUDA_INFO"
	.align	4


	//----- nvinfo : EIATTR_REGCOUNT
	.align		4
        /*0000*/ 	.byte	0x04, 0x2f
        /*0002*/ 	.short	(.L_1 - .L_0)
	.align		4
.L_0:
        /*0004*/ 	.word	index@(matmul_kernel)
        /*0008*/ 	.word	0x0000002f


	//----- nvinfo : EIATTR_FRAME_SIZE
	.align		4
.L_1:
        /*000c*/ 	.byte	0x04, 0x11
        /*000e*/ 	.short	(.L_3 - .L_2)
	.align		4
.L_2:
        /*0010*/ 	.word	index@(matmul_kernel)
        /*0014*/ 	.word	0x00000000


	//----- nvinfo : EIATTR_MIN_STACK_SIZE
	.align		4
.L_3:
        /*0018*/ 	.byte	0x04, 0x12
        /*001a*/ 	.short	(.L_5 - .L_4)
	.align		4
.L_4:
        /*001c*/ 	.word	index@(matmul_kernel)
        /*0020*/ 	.word	0x00000000
.L_5:


//--------------------- .nv.compat                --------------------------
	.section	.nv.compat,"",@"SHT_CUDA_COMPAT_INFO"
	.align	4
        /*0000*/ 	.byte	0x02, 0x09, 0x01, 0x00, 0x02, 0x02, 0x02, 0x00, 0x02, 0x05, 0x05, 0x00, 0x03, 0x07, 0x01, 0x01
        /*0010*/ 	.byte	0x02, 0x03, 0x00, 0x00, 0x02, 0x06, 0x01, 0x00, 0x04, 0x0b, 0x08, 0x00, 0x00, 0x00, 0x00, 0x00
        /*0020*/ 	.byte	0x00, 0x00, 0x00, 0x00


//--------------------- .nv.info.matmul_kernel    --------------------------
	.section	.nv.info.matmul_kernel,"",@"SHT_CUDA_INFO"
	.sectionflags	@""
	.align	4


	//----- nvinfo : EIATTR_CUDA_API_VERSION
	.align		4
        /*0000*/ 	.byte	0x04, 0x37
        /*0002*/ 	.short	(.L_7 - .L_6)
.L_6:
        /*0004*/ 	.word	0x00000082


	//----- nvinfo : EIATTR_KPARAM_INFO
	.align		4
.L_7:
        /*0008*/ 	.byte	0x04, 0x17
        /*000a*/ 	.short	(.L_9 - .L_8)
.L_8:
        /*000c*/ 	.word	0x00000000
        /*0010*/ 	.short	0x000d
        /*0012*/ 	.short	0x0048
        /*0014*/ 	.byte	0x00, 0xf4, 0x21, 0x00


	//----- nvinfo : EIATTR_KPARAM_INFO
	.align		4
.L_9:
        /*0018*/ 	.byte	0x04, 0x17
        /*001a*/ 	.short	(.L_11 - .L_10)
.L_10:
        /*001c*/ 	.word	0x00000000
        /*0020*/ 	.short	0x000c
        /*0022*/ 	.short	0x0040
        /*0024*/ 	.byte	0x00, 0xf4, 0x21, 0x00


	//----- nvinfo : EIATTR_KPARAM_INFO
	.align		4
.L_11:
        /*0028*/ 	.byte	0x04, 0x17
        /*002a*/ 	.short	(.L_13 - .L_12)
.L_12:
        /*002c*/ 	.word	0x00000000
        /*0030*/ 	.short	0x000b
        /*0032*/ 	.short	0x0038
        /*0034*/ 	.byte	0x00, 0xf0, 0x11, 0x00


	//----- nvinfo : EIATTR_KPARAM_INFO
	.align		4
.L_13:
        /*0038*/ 	.byte	0x04, 0x17
        /*003a*/ 	.short	(.L_15 - .L_14)
.L_14:
        /*003c*/ 	.word	0x00000000
        /*0040*/ 	.short	0x000a
        /*0042*/ 	.short	0x0034
        /*0044*/ 	.byte	0x00, 0xf0, 0x11, 0x00


	//----- nvinfo : EIATTR_KPARAM_INFO
	.align		4
.L_15:
        /*0048*/ 	.byte	0x04, 0x17
        /*004a*/ 	.short	(.L_17 - .L_16)
.L_16:
        /*004c*/ 	.word	0x00000000
        /*0050*/ 	.short	0x0009
        /*0052*/ 	.short	0x0030
        /*0054*/ 	.byte	0x00, 0xf0, 0x11, 0x00


	//----- nvinfo : EIATTR_KPARAM_INFO
	.align		4
.L_17:
        /*0058*/ 	.byte	0x04, 0x17
        /*005a*/ 	.short	(.L_19 - .L_18)
.L_18:
        /*005c*/ 	.word	0x00000000
        /*0060*/ 	.short	0x0008
        /*0062*/ 	.short	0x002c
        /*0064*/ 	.byte	0x00, 0xf0, 0x11, 0x00


	//----- nvinfo : EIATTR_KPARAM_INFO
	.align		4
.L_19:
        /*0068*/ 	.byte	0x04, 0x17
        /*006a*/ 	.short	(.L_21 - .L_20)
.L_20:
        /*006c*/ 	.word	0x00000000
        /*0070*/ 	.short	0x0007
        /*0072*/ 	.short	0x0028
        /*0074*/ 	.byte	0x00, 0xf0, 0x11, 0x00


	//----- nvinfo : EIATTR_KPARAM_INFO
	.align		4
.L_21:
        /*0078*/ 	.byte	0x04, 0x17
        /*007a*/ 	.short	(.L_23 - .L_22)
.L_22:
        /*007c*/ 	.word	0x00000000
        /*0080*/ 	.short	0x0006
        /*0082*/ 	.short	0x0024
        /*0084*/ 	.byte	0x00, 0xf0, 0x11, 0x00


	//----- nvinfo : EIATTR_KPARAM_INFO
	.align		4
.L_23:
        /*0088*/ 	.byte	0x04, 0x17
        /*008a*/ 	.short	(.L_25 - .L_24)
.L_24:
        /*008c*/ 	.word	0x00000000
        /*0090*/ 	.short	0x0005
        /*0092*/ 	.short	0x0020
        /*0094*/ 	.byte	0x00, 0xf0, 0x11, 0x00


	//----- nvinfo : EIATTR_KPARAM_INFO
	.align		4
.L_25:
        /*0098*/ 	.byte	0x04, 0x17
        /*009a*/ 	.short	(.L_27 - .L_26)
.L_26:
        /*009c*/ 	.word	0x00000000
        /*00a0*/ 	.short	0x0004
        /*00a2*/ 	.short	0x001c
        /*00a4*/ 	.byte	0x00, 0xf0, 0x11, 0x00


	//----- nvinfo : EIATTR_KPARAM_INFO
	.align		4
.L_27:
        /*00a8*/ 	.byte	0x04, 0x17
        /*00aa*/ 	.short	(.L_29 - .L_28)
.L_28:
        /*00ac*/ 	.word	0x00000000
        /*00b0*/ 	.short	0x0003
        /*00b2*/ 	.short	0x0018
        /*00b4*/ 	.byte	0x00, 0xf0, 0x11, 0x00


	//----- nvinfo : EIATTR_KPARAM_INFO
	.align		4
.L_29:
        /*00b8*/ 	.byte	0x04, 0x17
        /*00ba*/ 	.short	(.L_31 - .L_30)
.L_30:
        /*00bc*/ 	.word	0x00000000
        /*00c0*/ 	.short	0x0002
        /*00c2*/ 	.short	0x0010
        /*00c4*/ 	.byte	0x00, 0xf4, 0x21, 0x00


	//----- nvinfo : EIATTR_KPARAM_INFO
	.align		4
.L_31:
        /*00c8*/ 	.byte	0x04, 0x17
        /*00ca*/ 	.short	(.L_33 - .L_32)
.L_32:
        /*00cc*/ 	.word	0x00000000
        /*00d0*/ 	.short	0x0001
        /*00d2*/ 	.short	0x0008
        /*00d4*/ 	.byte	0x00, 0xf4, 0x21, 0x00


	//----- nvinfo : EIATTR_KPARAM_INFO
	.align		4
.L_33:
        /*00d8*/ 	.byte	0x04, 0x17
        /*00da*/ 	.short	(.L_35 - .L_34)
.L_34:
        /*00dc*/ 	.word	0x00000000
        /*00e0*/ 	.short	0x0000
        /*00e2*/ 	.short	0x0000
        /*00e4*/ 	.byte	0x00, 0xf4, 0x21, 0x00


	//----- nvinfo : EIATTR_SPARSE_MMA_MASK
	.align		4
.L_35:
        /*00e8*/ 	.byte	0x03, 0x50
        /*00ea*/ 	.short	0x0000


	//----- nvinfo : EIATTR_MAXREG_COUNT
	.align		4
        /*00ec*/ 	.byte	0x03, 0x1b
        /*00ee*/ 	.short	0x00ff


	//----- nvinfo : EIATTR_NUM_BARRIERS
	.align		4
        /*00f0*/ 	.byte	0x02, 0x4c
        /*00f2*/ 	.byte	0x01
	.zero		1


	//----- nvinfo : EIATTR_MERCURY_ISA_VERSION
	.align		4
        /*00f4*/ 	.byte	0x03, 0x5f
        /*00f6*/ 	.short	0x0101


	//----- nvinfo : EIATTR_EXIT_INSTR_OFFSETS
	.align		4
        /*00f8*/ 	.byte	0x04, 0x1c
        /*00fa*/ 	.short	(.L_37 - .L_36)


	//   ....[0]....
.L_36:
        /*00fc*/ 	.word	0x000014b0


	//   ....[1]....
        /*0100*/ 	.word	0x000014e0


	//----- nvinfo : EIATTR_REQNTID
	.align		4
.L_37:
        /*0104*/ 	.byte	0x04, 0x10
        /*0106*/ 	.short	(.L_39 - .L_38)
.L_38:
        /*0108*/ 	.word	0x00000100
        /*010c*/ 	.word	0x00000001
        /*0110*/ 	.word	0x00000001


	//----- nvinfo : EIATTR_CBANK_PARAM_SIZE
	.align		4
.L_39:
        /*0114*/ 	.byte	0x03, 0x19
        /*0116*/ 	.short	0x0050


	//----- nvinfo : EIATTR_PARAM_CBANK
	.align		4
        /*0118*/ 	.byte	0x04, 0x0a
        /*011a*/ 	.short	(.L_41 - .L_40)
	.align		4
.L_40:
        /*011c*/ 	.word	index@(.nv.constant0.matmul_kernel)
        /*0120*/ 	.short	0x0210
        /*0122*/ 	.short	0x0050


	//----- nvinfo : EIATTR_SW_WAR
	.align		4
.L_41:
        /*0124*/ 	.byte	0x04, 0x36
        /*0126*/ 	.short	(.L_43 - .L_42)
.L_42:
        /*0128*/ 	.word	0x00000008
.L_43:


//--------------------- .nv.callgraph             --------------------------
	.section	.nv.callgraph,"",@"SHT_CUDA_CALLGRAPH"
	.align	4
	.sectionentsize	8
	.align		4
        /*0000*/ 	.word	0x00000000
	.align		4
        /*0004*/ 	.word	0xffffffff
	.align		4
        /*0008*/ 	.word	0x00000000
	.align		4
        /*000c*/ 	.word	0xfffffffe
	.align		4
        /*0010*/ 	.word	0x00000000
	.align		4
        /*0014*/ 	.word	0xfffffffd
	.align		4
        /*0018*/ 	.word	0x00000000
	.align		4
        /*001c*/ 	.word	0xfffffffc


//--------------------- .text.matmul_kernel       --------------------------
	.section	.text.matmul_kernel,"ax",@progbits
	.align	128
        .global         matmul_kernel
        .type           matmul_kernel,@function
        .size           matmul_kernel,(.L_x_3 - matmul_kernel)
        .other          matmul_kernel,@"STO_CUDA_ENTRY STV_DEFAULT"
matmul_kernel:
.text.matmul_kernel:
[----:B------:R-:W-:Y:S08]  /*0000*/  LDC R1, c[0x0][0x28] ;  /* 0x00000a00ff017b82 */ /* 0x000ff00000000800 */
[----:B------:R-:W0:Y:S01]  /*0010*/  LDC.64 R16, c[0x0][0x228] ;  /* 0x00008a00ff107b82 */ /* 0x000e220000000a00 */
[----:B------:R-:W1:Y:S01]  /*0020*/  S2R R5, SR_CTAID.X ;  /* 0x0000000000057919 */ /* 0x000e620000002500 */
[----:B------:R-:W-:Y:S01]  /*0030*/  UMOV UR4, 0x400 ;  /* 0x0000040000047882 */ /* 0x000fe20000000000 */
[----:B------:R-:W-:-:S05]  /*0040*/  ULDC.64 UR6, c[0x0][0x208] ;  /* 0x0000820000067ab9 */ /* 0x000fca0000000a00 */
[----:B------:R-:W2:Y:S01]  /*0050*/  S2UR UR5, SR_CgaCtaId ;  /* 0x00000000000579c3 */ /* 0x000ea20000008800 */
[----:B0-----:R-:W-:-:S05]  /*0060*/  VIADD R0, R17, 0xf ;  /* 0x0000000f11007836 */ /* 0x001fca0000000000 */
[----:B------:R-:W-:Y:S01]  /*0070*/  SHF.R.S32.HI R3, RZ, 0x1f, R0 ;  /* 0x0000001fff037819 */ /* 0x000fe20000011400 */
[----:B--2---:R-:W-:-:S03]  /*0080*/  ULEA UR4, UR5, UR4, 0x18 ;  /* 0x0000000405047291 */ /* 0x004fc6000f8ec03f */
[----:B------:R-:W-:Y:S02]  /*0090*/  LEA.HI R3, R3, R0, RZ, 0x4 ;  /* 0x0000000003037211 */ /* 0x000fe400078f20ff */
[----:B-1----:R-:W-:Y:S02]  /*00a0*/  IABS R8, R5 ;  /* 0x0000000500087213 */ /* 0x002fe40000000000 */
[----:B------:R-:W-:-:S05]  /*00b0*/  SHF.R.S32.HI R3, RZ, 0x4, R3 ;  /* 0x00000004ff037819 */ /* 0x000fca0000011403 */
[----:B------:R-:W-:-:S05]  /*00c0*/  IMAD.SHL.U32 R4, R3, 0x8, RZ ;  /* 0x0000000803047824 */ /* 0x000fca00078e00ff */
[-C--:B------:R-:W-:Y:S02]  /*00d0*/  IABS R7, R4.reuse ;  /* 0x0000000400077213 */ /* 0x080fe40000000000 */
[----:B------:R-:W-:Y:S02]  /*00e0*/  IABS R10, R4 ;  /* 0x00000004000a7213 */ /* 0x000fe40000000000 */
[----:B------:R-:W0:Y:S08]  /*00f0*/  I2F.RP R0, R7 ;  /* 0x0000000700007306 */ /* 0x000e300000209400 */
[----:B0-----:R-:W0:Y:S02]  /*0100*/  MUFU.RCP R0, R0 ;  /* 0x0000000000007308 */ /* 0x001e240000001000 */
[----:B0-----:R-:W-:-:S02]  /*0110*/  VIADD R2, R0, 0xffffffe ;  /* 0x0ffffffe00027836 */ /* 0x001fc40000000000 */
[----:B------:R-:W-:-:S04]  /*0120*/  IMAD.MOV R0, RZ, RZ, -R10 ;  /* 0x000000ffff007224 */ /* 0x000fc800078e0a0a */
[----:B------:R0:W1:Y:S02]  /*0130*/  F2I.FTZ.U32.TRUNC.NTZ R3, R2 ;  /* 0x0000000200037305 */ /* 0x000064000021f000 */
[----:B0-----:R-:W-:Y:S02]  /*0140*/  IMAD.MOV.U32 R2, RZ, RZ, RZ ;  /* 0x000000ffff027224 */ /* 0x001fe400078e00ff */
[----:B-1----:R-:W-:-:S04]  /*0150*/  IMAD.MOV R6, RZ, RZ, -R3 ;  /* 0x000000ffff067224 */ /* 0x002fc800078e0a03 */
[----:B------:R-:W-:Y:S02]  /*0160*/  IMAD R9, R6, R7, RZ ;  /* 0x0000000706097224 */ /* 0x000fe400078e02ff */
[----:B------:R-:W-:Y:S02]  /*0170*/  IMAD.MOV.U32 R6, RZ, RZ, R8 ;  /* 0x000000ffff067224 */ /* 0x000fe400078e0008 */
[----:B------:R-:W-:-:S06]  /*0180*/  IMAD.HI.U32 R3, R3, R9, R2 ;  /* 0x0000000903037227 */ /* 0x000fcc00078e0002 */
[----:B------:R-:W-:-:S04]  /*0190*/  IMAD.HI.U32 R3, R3, R6, RZ ;  /* 0x0000000603037227 */ /* 0x000fc800078e00ff */
[----:B------:R-:W-:-:S05]  /*01a0*/  IMAD R0, R3, R0, R6 ;  /* 0x0000000003007224 */ /* 0x000fca00078e0206 */
[----:B------:R-:W-:-:S13]  /*01b0*/  ISETP.GT.U32.AND P1, PT, R7, R0, PT ;  /* 0x000000000700720c */ /* 0x000fda0003f24070 */
[----:B------:R-:W-:Y:S02]  /*01c0*/  @!P1 IMAD.IADD R0, R0, 0x1, -R7 ;  /* 0x0000000100009824 */ /* 0x000fe400078e0a07 */
[----:B------:R-:W-:Y:S01]  /*01d0*/  @!P1 VIADD R3, R3, 0x1 ;  /* 0x0000000103039836 */ /* 0x000fe20000000000 */
[----:B------:R-:W-:Y:S02]  /*01e0*/  ISETP.NE.AND P1, PT, R4, RZ, PT ;  /* 0x000000ff0400720c */ /* 0x000fe40003f25270 */
[----:B------:R-:W-:Y:S02]  /*01f0*/  ISETP.GE.U32.AND P0, PT, R0, R7, PT ;  /* 0x000000070000720c */ /* 0x000fe40003f06070 */
[----:B------:R-:W-:-:S04]  /*0200*/  LOP3.LUT R0, R5, R4, RZ, 0x3c, !PT ;  /* 0x0000000405007212 */ /* 0x000fc800078e3cff */
[----:B------:R-:W-:Y:S01]  /*0210*/  ISETP.GE.AND P2, PT, R0, RZ, PT ;  /* 0x000000ff0000720c */ /* 0x000fe20003f46270 */
[----:B------:R-:W-:-:S06]  /*0220*/  VIADD R0, R16, 0xf ;  /* 0x0000000f10007836 */ /* 0x000fcc0000000000 */
[----:B------:R-:W-:-:S04]  /*0230*/  @P0 VIADD R3, R3, 0x1 ;  /* 0x0000000103030836 */ /* 0x000fc80000000000 */
[----:B------:R-:W-:Y:S01]  /*0240*/  IMAD.MOV.U32 R2, RZ, RZ, R3 ;  /* 0x000000ffff027224 */ /* 0x000fe200078e0003 */
[----:B------:R-:W-:-:S03]  /*0250*/  SHF.R.S32.HI R3, RZ, 0x1f, R0 ;  /* 0x0000001fff037819 */ /* 0x000fc60000011400 */
[----:B------:R-:W-:Y:S01]  /*0260*/  @!P2 IMAD.MOV R2, RZ, RZ, -R2 ;  /* 0x000000ffff02a224 */ /* 0x000fe200078e0a02 */
[----:B------:R-:W-:Y:S02]  /*0270*/  @!P1 LOP3.LUT R2, RZ, R4, RZ, 0x33, !PT ;  /* 0x00000004ff029212 */ /* 0x000fe400078e33ff */
[----:B------:R-:W-:-:S03]  /*0280*/  LEA.HI R3, R3, R0, RZ, 0x4 ;  /* 0x0000000003037211 */ /* 0x000fc600078f20ff */
[----:B------:R-:W-:Y:S02]  /*0290*/  IMAD.SHL.U32 R8, R2, 0x8, RZ ;  /* 0x0000000802087824 */ /* 0x000fe400078e00ff */
[----:B------:R-:W-:-:S03]  /*02a0*/  IMAD.MOV R2, RZ, RZ, -R2 ;  /* 0x000000ffff027224 */ /* 0x000fc600078e0a02 */
[----:B------:R-:W-:Y:S01]  /*02b0*/  LEA.HI.SX32 R3, R3, -R8, 0x1c ;  /* 0x8000000803037211 */ /* 0x000fe200078fe2ff */
[----:B------:R-:W-:-:S03]  /*02c0*/  IMAD R4, R4, R2, R5 ;  /* 0x0000000204047224 */ /* 0x000fc600078e0205 */
[----:B------:R-:W-:Y:S02]  /*02d0*/  VIMNMX R11, R3, 0x8, PT ;  /* 0x00000008030b7848 */ /* 0x000fe40003fe0100 */
[----:B------:R-:W-:Y:S02]  /*02e0*/  IABS R9, R4 ;  /* 0x0000000400097213 */ /* 0x000fe40000000000 */
[----:B------:R-:W-:-:S04]  /*02f0*/  IABS R7, R11 ;  /* 0x0000000b00077213 */ /* 0x000fc80000000000 */
[----:B------:R-:W0:Y:S08]  /*0300*/  I2F.RP R0, R7 ;  /* 0x0000000700007306 */ /* 0x000e300000209400 */
[----:B0-----:R-:W0:Y:S02]  /*0310*/  MUFU.RCP R0, R0 ;  /* 0x0000000000007308 */ /* 0x001e240000001000 */
[----:B0-----:R-:W-:-:S06]  /*0320*/  VIADD R3, R0, 0xffffffe ;  /* 0x0ffffffe00037836 */ /* 0x001fcc0000000000 */
[----:B------:R-:W0:Y:S02]  /*0330*/  F2I.FTZ.U32.TRUNC.NTZ R3, R3 ;  /* 0x0000000300037305 */ /* 0x000e24000021f000 */
[----:B0-----:R-:W-:-:S04]  /*0340*/  IMAD.MOV R6, RZ, RZ, -R3 ;  /* 0x000000ffff067224 */ /* 0x001fc800078e0a03 */
[----:B------:R-:W-:Y:S01]  /*0350*/  IMAD.MOV.U32 R2, RZ, RZ, R6 ;  /* 0x000000ffff027224 */ /* 0x000fe200078e0006 */
[----:B------:R-:W-:-:S03]  /*0360*/  IABS R6, R11 ;  /* 0x0000000b00067213 */ /* 0x000fc60000000000 */
[----:B------:R-:W-:Y:S02]  /*0370*/  IMAD R5, R2, R7, RZ ;  /* 0x0000000702057224 */ /* 0x000fe400078e02ff */
[----:B------:R-:W-:Y:S02]  /*0380*/  IMAD.MOV.U32 R2, RZ, RZ, RZ ;  /* 0x000000ffff027224 */ /* 0x000fe400078e00ff */
[----:B------:R-:W-:Y:S02]  /*0390*/  IMAD.MOV R0, RZ, RZ, -R6 ;  /* 0x000000ffff007224 */ /* 0x000fe400078e0a06 */
[----:B------:R-:W-:Y:S01]  /*03a0*/  IMAD.HI.U32 R2, R3, R5, R2 ;  /* 0x0000000503027227 */ /* 0x000fe200078e0002 */
[----:B------:R-:W0:Y:S05]  /*03b0*/  LDC R6, c[0x0][0x230] ;  /* 0x00008c00ff067b82 */ /* 0x000e2a0000000800 */
[----:B------:R-:W-:-:S04]  /*03c0*/  IMAD.HI.U32 R2, R2, R9, RZ ;  /* 0x0000000902027227 */ /* 0x000fc800078e00ff */
[----:B------:R-:W-:-:S05]  /*03d0*/  IMAD R0, R2, R0, R9 ;  /* 0x0000000002007224 */ /* 0x000fca00078e0209 */
[----:B------:R-:W-:Y:S01]  /*03e0*/  ISETP.GT.U32.AND P1, PT, R7, R0, PT ;  /* 0x000000000700720c */ /* 0x000fe20003f24070 */
[----:B0-----:R-:W-:-:S12]  /*03f0*/  VIADD R6, R6, 0x1f ;  /* 0x0000001f06067836 */ /* 0x001fd80000000000 */
[----:B------:R-:W-:Y:S02]  /*0400*/  @!P1 IMAD.IADD R0, R0, 0x1, -R7 ;  /* 0x0000000100009824 */ /* 0x000fe400078e0a07 */
[----:B------:R-:W-:Y:S01]  /*0410*/  @!P1 VIADD R2, R2, 0x1 ;  /* 0x0000000102029836 */ /* 0x000fe20000000000 */
[----:B------:R-:W-:Y:S02]  /*0420*/  ISETP.NE.AND P1, PT, R11, RZ, PT ;  /* 0x000000ff0b00720c */ /* 0x000fe40003f25270 */
[----:B------:R-:W-:Y:S02]  /*0430*/  ISETP.GE.U32.AND P0, PT, R0, R7, PT ;  /* 0x000000070000720c */ /* 0x000fe40003f06070 */
[----:B------:R-:W-:-:S04]  /*0440*/  LOP3.LUT R0, R4, R11, RZ, 0x3c, !PT ;  /* 0x0000000b04007212 */ /* 0x000fc800078e3cff */
[----:B------:R-:W-:Y:S02]  /*0450*/  ISETP.GE.AND P2, PT, R0, RZ, PT ;  /* 0x000000ff0000720c */ /* 0x000fe40003f46270 */
[----:B------:R-:W0:Y:S05]  /*0460*/  S2R R0, SR_TID.X ;  /* 0x0000000000007919 */ /* 0x000e2a0000002100 */
[----:B------:R-:W-:Y:S01]  /*0470*/  @P0 VIADD R2, R2, 0x1 ;  /* 0x0000000102020836 */ /* 0x000fe20000000000 */
[----:B------:R-:W-:-:S03]  /*0480*/  ISETP.GT.AND P0, PT, R6, 0x1f, PT ;  /* 0x0000001f0600780c */ /* 0x000fc60003f04270 */
[----:B------:R-:W-:-:S04]  /*0490*/  IMAD.MOV.U32 R10, RZ, RZ, R2 ;  /* 0x000000ffff0a7224 */ /* 0x000fc800078e0002 */
[----:B------:R-:W-:Y:S01]  /*04a0*/  @!P2 IMAD.MOV R10, RZ, RZ, -R10 ;  /* 0x000000ffff0aa224 */ /* 0x000fe200078e0a0a */
[----:B------:R-:W-:-:S05]  /*04b0*/  @!P1 LOP3.LUT R10, RZ, R11, RZ, 0x33, !PT ;  /* 0x0000000bff0a9212 */ /* 0x000fca00078e33ff */
[----:B------:R-:W-:Y:S01]  /*04c0*/  IMAD.MOV R2, RZ, RZ, -R10 ;  /* 0x000000ffff027224 */ /* 0x000fe200078e0a0a */
[----:B------:R-:W-:Y:S02]  /*04d0*/  @!P0 CS2R R12, SRZ ;  /* 0x00000000000c8805 */ /* 0x000fe4000001ff00 */
[----:B------:R-:W-:Y:S01]  /*04e0*/  @!P0 CS2R R14, SRZ ;  /* 0x00000000000e8805 */ /* 0x000fe2000001ff00 */
[----:B------:R-:W-:Y:S02]  /*04f0*/  IMAD.SHL.U32 R10, R10, 0x10, RZ ;  /* 0x000000100a0a7824 */ /* 0x000fe400078e00ff */
[----:B------:R-:W-:-:S04]  /*0500*/  IMAD R2, R11, R2, R4 ;  /* 0x000000020b027224 */ /* 0x000fc800078e0204 */
[----:B------:R-:W-:Y:S01]  /*0510*/  IMAD.IADD R2, R8, 0x1, R2 ;  /* 0x0000000108027824 */ /* 0x000fe200078e0202 */
[C---:B0-----:R-:W-:Y:S01]  /*0520*/  LOP3.LUT R3, R0.reuse, 0xf, RZ, 0xc0, !PT ;  /* 0x0000000f00037812 */ /* 0x041fe200078ec0ff */
[----:B------:R-:W-:Y:S01]  /*0530*/  @!P0 IMAD.SHL.U32 R5, R0, 0x20, RZ ;  /* 0x0000002000058824 */ /* 0x000fe200078e00ff */
[----:B------:R-:W-:-:S03]  /*0540*/  SHF.R.U32.HI R4, RZ, 0x4, R0 ;  /* 0x00000004ff047819 */ /* 0x000fc60000011600 */
[----:B------:R-:W-:Y:S01]  /*0550*/  IMAD R2, R2, 0x10, R3 ;  /* 0x0000001002027824 */ /* 0x000fe200078e0203 */
[----:B------:R-:W-:Y:S01]  /*0560*/  SGXT.U32 R3, R4, 0x4 ;  /* 0x000000040403781a */ /* 0x000fe20000000000 */
[----:B------:R-:W-:Y:S01]  /*0570*/  @!P0 IMAD.SHL.U32 R4, R0, 0x2, RZ ;  /* 0x0000000200048824 */ /* 0x000fe200078e00ff */
[----:B------:R-:W-:Y:S06]  /*0580*/  @!P0 BRA `(.L_x_0) ;  /* 0x0000000c00088947 */ /* 0x000fec0003800000 */
[----:B------:R-:W-:Y:S01]  /*0590*/  IABS R4, R16 ;  /* 0x0000001000047213 */ /* 0x000fe20000000000 */
[----:B------:R-:W0:Y:S01]  /*05a0*/  LDC R30, c[0x0][0x23c] ;  /* 0x00008f00ff1e7b82 */ /* 0x000e220000000800 */
[----:B------:R-:W-:Y:S01]  /*05b0*/  IABS R7, R17 ;  /* 0x0000001100077213 */ /* 0x000fe20000000000 */
[----:B------:R-:W-:Y:S01]  /*05c0*/  ULDC.64 UR8, c[0x0][0x218] ;  /* 0x0000860000087ab9 */ /* 0x000fe20000000a00 */
[----:B------:R-:W1:Y:S01]  /*05d0*/  I2F.RP R11, R4 ;  /* 0x00000004000b7306 */ /* 0x000e620000209400 */
[--C-:B------:R-:W-:Y:S01]  /*05e0*/  SHF.R.U32.HI R14, RZ, 0x5, R0.reuse ;  /* 0x00000005ff0e7819 */ /* 0x100fe20000011600 */
[----:B------:R-:W-:Y:S01]  /*05f0*/  ULDC UR5, c[0x0][0x234] ;  /* 0x00008d0000057ab9 */ /* 0x000fe20000000800 */
[----:B------:R-:W-:Y:S01]  /*0600*/  SHF.R.U32.HI R20, RZ, 0x2, R0 ;  /* 0x00000002ff147819 */ /* 0x000fe20000011600 */
[----:B------:R-:W-:Y:S01]  /*0610*/  ULDC.64 UR10, c[0x0][0x210] ;  /* 0x00008400000a7ab9 */ /* 0x000fe20000000a00 */
[----:B------:R-:W-:Y:S02]  /*0620*/  ISETP.NE.AND P2, PT, R16, RZ, PT ;  /* 0x000000ff1000720c */ /* 0x000fe40003f45270 */
[----:B------:R-:W-:Y:S01]  /*0630*/  LOP3.LUT R27, R3, 0x10, RZ, 0xfc, !PT ;  /* 0x00000010031b7812 */ /* 0x000fe200078efcff */
[----:B------:R-:W2:Y:S08]  /*0640*/  I2F.RP R5, R7 ;  /* 0x0000000700057306 */ /* 0x000eb00000209400 */
[----:B-1----:R-:W1:Y:S08]  /*0650*/  MUFU.RCP R11, R11 ;  /* 0x0000000b000b7308 */ /* 0x002e700000001000 */
[----:B--2---:R-:W2:Y:S01]  /*0660*/  MUFU.RCP R5, R5 ;  /* 0x0000000500057308 */ /* 0x004ea20000001000 */
[----:B-1----:R-:W-:Y:S01]  /*0670*/  VIADD R12, R11, 0xffffffe ;  /* 0x0ffffffe0b0c7836 */ /* 0x002fe20000000000 */
[----:B------:R-:W-:-:S06]  /*0680*/  IABS R11, R2 ;  /* 0x00000002000b7213 */ /* 0x000fcc0000000000 */
[----:B------:R1:W3:Y:S01]  /*0690*/  F2I.FTZ.U32.TRUNC.NTZ R13, R12 ;  /* 0x0000000c000d7305 */ /* 0x0002e2000021f000 */
[----:B--2---:R-:W-:Y:S01]  /*06a0*/  VIADD R8, R5, 0xffffffe ;  /* 0x0ffffffe05087836 */ /* 0x004fe20000000000 */
[----:B------:R-:W-:Y:S01]  /*06b0*/  SGXT.U32 R5, R14, 0x3 ;  /* 0x000000030e05781a */ /* 0x000fe20000000000 */
[----:B------:R-:W-:-:S05]  /*06c0*/  IMAD.SHL.U32 R14, R0, 0x40, RZ ;  /* 0x00000040000e7824 */ /* 0x000fca00078e00ff */
[----:B------:R-:W2:Y:S01]  /*06d0*/  F2I.FTZ.U32.TRUNC.NTZ R9, R8 ;  /* 0x0000000800097305 */ /* 0x000ea2000021f000 */
[----:B-1----:R-:W-:Y:S02]  /*06e0*/  IMAD.MOV.U32 R12, RZ, RZ, RZ ;  /* 0x000000ffff0c7224 */ /* 0x002fe400078e00ff */
[----:B---3--:R-:W-:-:S04]  /*06f0*/  IMAD.MOV R15, RZ, RZ, -R13 ;  /* 0x000000ffff0f7224 */ /* 0x008fc800078e0a0d */
[----:B------:R-:W-:-:S04]  /*0700*/  IMAD R15, R15, R4, RZ ;  /* 0x000000040f0f7224 */ /* 0x000fc800078e02ff */
[----:B------:R-:W-:Y:S01]  /*0710*/  IMAD.HI.U32 R13, R13, R15, R12 ;  /* 0x0000000f0d0d7227 */ /* 0x000fe200078e000c */
[----:B------:R-:W-:-:S03]  /*0720*/  LOP3.LUT R15, R10, R5, RZ, 0xfc, !PT ;  /* 0x000000050a0f7212 */ /* 0x000fc600078efcff */
[----:B--2---:R-:W-:Y:S01]  /*0730*/  IMAD.MOV R8, RZ, RZ, -R9 ;  /* 0x000000ffff087224 */ /* 0x004fe200078e0a09 */
[----:B------:R-:W-:Y:S01]  /*0740*/  LOP3.LUT R19, R15, 0x8, RZ, 0xfc, !PT ;  /* 0x000000080f137812 */ /* 0x000fe200078efcff */
[----:B------:R-:W-:-:S03]  /*0750*/  IMAD.HI.U32 R13, R13, R11, RZ ;  /* 0x0000000b0d0d7227 */ /* 0x000fc600078e00ff */
[----:B------:R-:W-:Y:S01]  /*0760*/  IABS R12, R19 ;  /* 0x00000013000c7213 */ /* 0x000fe20000000000 */
[----:B------:R-:W-:Y:S02]  /*0770*/  IMAD R5, R8, R7, RZ ;  /* 0x0000000708057224 */ /* 0x000fe400078e02ff */
[----:B------:R-:W-:Y:S02]  /*0780*/  IMAD.MOV.U32 R8, RZ, RZ, RZ ;  /* 0x000000ffff087224 */ /* 0x000fe400078e00ff */
[----:B------:R-:W-:Y:S02]  /*0790*/  IMAD.MOV R13, RZ, RZ, -R13 ;  /* 0x000000ffff0d7224 */ /* 0x000fe400078e0a0d */
[----:B------:R-:W-:-:S04]  /*07a0*/  IMAD.HI.U32 R8, R9, R5, R8 ;  /* 0x0000000509087227 */ /* 0x000fc800078e0008 */
[----:B------:R-:W-:Y:S01]  /*07b0*/  IMAD R11, R4, R13, R11 ;  /* 0x0000000d040b7224 */ /* 0x000fe200078e020b */
[----:B------:R-:W-:Y:S01]  /*07c0*/  IABS R13, R15 ;  /* 0x0000000f000d7213 */ /* 0x000fe20000000000 */
[----:B------:R-:W-:-:S03]  /*07d0*/  IMAD.MOV.U32 R9, RZ, RZ, R12 ;  /* 0x000000ffff097224 */ /* 0x000fc600078e000c */
[----:B------:R-:W-:Y:S01]  /*07e0*/  ISETP.GT.U32.AND P0, PT, R4, R11, PT ;  /* 0x0000000b0400720c */ /* 0x000fe20003f04070 */
[----:B------:R-:W-:-:S04]  /*07f0*/  IMAD.HI.U32 R5, R8, R9, RZ ;  /* 0x0000000908057227 */ /* 0x000fc800078e00ff */
[----:B------:R-:W-:-:S04]  /*0800*/  IMAD.HI.U32 R8, R8, R13, RZ ;  /* 0x0000000d08087227 */ /* 0x000fc800078e00ff */
[----:B------:R-:W-:Y:S01]  /*0810*/  IMAD.MOV R12, RZ, RZ, -R5 ;  /* 0x000000ffff0c7224 */ /* 0x000fe200078e0a05 */
[----:B------:R-:W-:Y:S01]  /*0820*/  SHF.R.S32.HI R5, RZ, 0x1f, R6 ;  /* 0x0000001fff057819 */ /* 0x000fe20000011406 */
[----:B------:R-:W-:Y:S02]  /*0830*/  IMAD.MOV R18, RZ, RZ, -R8 ;  /* 0x000000ffff127224 */ /* 0x000fe400078e0a08 */
[C---:B------:R-:W-:Y:S01]  /*0840*/  IMAD R8, R7.reuse, R12, R9 ;  /* 0x0000000c07087224 */ /* 0x040fe200078e0209 */
[----:B------:R-:W-:Y:S01]  /*0850*/  SGXT.U32 R9, R20, 0x3 ;  /* 0x000000031409781a */ /* 0x000fe20000000000 */
[----:B------:R-:W-:Y:S01]  /*0860*/  IMAD R12, R7, R18, R13 ;  /* 0x00000012070c7224 */ /* 0x000fe200078e020d */
[----:B------:R-:W-:Y:S01]  /*0870*/  SHF.R.S32.HI R13, RZ, 0x2, R0 ;  /* 0x00000002ff0d7819 */ /* 0x000fe20000011400 */
[----:B------:R-:W-:Y:S01]  /*0880*/  @!P0 IMAD.IADD R11, R11, 0x1, -R4 ;  /* 0x000000010b0b8824 */ /* 0x000fe200078e0a04 */
[C---:B------:R-:W-:Y:S02]  /*0890*/  ISETP.GT.U32.AND P3, PT, R7.reuse, R8, PT ;  /* 0x000000080700720c */ /* 0x040fe40003f64070 */
[----:B------:R-:W-:-:S02]  /*08a0*/  ISETP.GT.U32.AND P4, PT, R7, R12, PT ;  /* 0x0000000c0700720c */ /* 0x000fc40003f84070 */
[----:B------:R-:W-:Y:S02]  /*08b0*/  ISETP.GT.U32.AND P1, PT, R4, R11, PT ;  /* 0x0000000b0400720c */ /* 0x000fe40003f24070 */
[----:B------:R-:W-:Y:S02]  /*08c0*/  LOP3.LUT R14, R9, 0x40, R14, 0xf8, !PT ;  /* 0x00000040090e7812 */ /* 0x000fe400078ef80e */
[----:B------:R-:W-:Y:S02]  /*08d0*/  SHF.R.U32.HI R9, RZ, 0x1, R0 ;  /* 0x00000001ff097819 */ /* 0x000fe40000011600 */
[----:B------:R-:W-:Y:S01]  /*08e0*/  LEA.HI R6, R5, R6, RZ, 0x5 ;  /* 0x0000000605067211 */ /* 0x000fe200078f28ff */
[----:B------:R-:W-:Y:S01]  /*08f0*/  IMAD.SHL.U32 R5, R0, 0x20, RZ ;  /* 0x0000002000057824 */ /* 0x000fe200078e00ff */
[----:B------:R-:W-:Y:S01]  /*0900*/  LOP3.LUT R9, R9, R0, RZ, 0xfc, !PT ;  /* 0x0000000009097212 */ /* 0x000fe200078efcff */
[--C-:B------:R-:W-:Y:S01]  /*0910*/  @!P3 IMAD.IADD R8, R8, 0x1, -R7.reuse ;  /* 0x000000010808b824 */ /* 0x100fe200078e0a07 */
[----:B------:R-:W-:Y:S01]  /*0920*/  SGXT R13, R13, 0x1 ;  /* 0x000000010d0d781a */ /* 0x000fe20000000200 */
[----:B------:R-:W-:Y:S01]  /*0930*/  @!P4 IMAD.IADD R12, R12, 0x1, -R7 ;  /* 0x000000010c0cc824 */ /* 0x000fe200078e0a07 */
[----:B------:R-:W-:Y:S01]  /*0940*/  ISETP.GE.AND P0, PT, R15, RZ, PT ;  /* 0x000000ff0f00720c */ /* 0x000fe20003f06270 */
[----:B------:R-:W-:Y:S01]  /*0950*/  @!P1 IMAD.IADD R11, R11, 0x1, -R4 ;  /* 0x000000010b0b9824 */ /* 0x000fe200078e0a04 */
[----:B------:R-:W-:Y:S01]  /*0960*/  ISETP.GT.U32.AND P4, PT, R7, R8, PT ;  /* 0x000000080700720c */ /* 0x000fe20003f84070 */
[----:B------:R-:W-:Y:S01]  /*0970*/  IMAD.SHL.U32 R4, R9, 0x10, RZ ;  /* 0x0000001009047824 */ /* 0x000fe200078e00ff */
[----:B------:R-:W-:-:S02]  /*0980*/  ISETP.GT.U32.AND P5, PT, R7, R12, PT ;  /* 0x0000000c0700720c */ /* 0x000fc40003fa4070 */
[----:B------:R-:W-:Y:S02]  /*0990*/  LOP3.LUT R9, R5, 0x60, RZ, 0xc0, !PT ;  /* 0x0000006005097812 */ /* 0x000fe400078ec0ff */
[----:B------:R-:W-:Y:S01]  /*09a0*/  LOP3.LUT R18, R4, 0x100, RZ, 0xc0, !PT ;  /* 0x0000010004127812 */ /* 0x000fe200078ec0ff */
[----:B------:R-:W-:Y:S01]  /*09b0*/  IMAD.SHL.U32 R4, R0, 0x2, RZ ;  /* 0x0000000200047824 */ /* 0x000fe200078e00ff */
[----:B------:R-:W-:Y:S02]  /*09c0*/  LOP3.LUT R15, R13, 0x90, RZ, 0xc0, !PT ;  /* 0x000000900d0f7812 */ /* 0x000fe400078ec0ff */
[----:B------:R-:W-:Y:S02]  /*09d0*/  ISETP.GE.AND P1, PT, R2, RZ, PT ;  /* 0x000000ff0200720c */ /* 0x000fe40003f26270 */
[----:B------:R-:W-:Y:S01]  /*09e0*/  SHF.R.S32.HI R20, RZ, 0x1, R0 ;  /* 0x00000001ff147819 */ /* 0x000fe20000011400 */
[----:B------:R-:W-:Y:S01]  /*09f0*/  @!P4 IMAD.IADD R8, R8, 0x1, -R7 ;  /* 0x000000010808c824 */ /* 0x000fe200078e0a07 */
[----:B------:R-:W-:Y:S01]  /*0a00*/  IADD3 R18, R18, UR4, R9 ;  /* 0x0000000412127c10 */ /* 0x000fe2000fffe009 */
[----:B------:R-:W-:Y:S01]  /*0a10*/  @!P5 IMAD.IADD R12, R12, 0x1, -R7 ;  /* 0x000000010c0cd824 */ /* 0x000fe200078e0a07 */
[----:B------:R-:W-:Y:S01]  /*0a20*/  LOP3.LUT R15, R15, 0x10, R4, 0x78, !PT ;  /* 0x000000100f0f7812 */ /* 0x000fe200078e7804 */
[----:B------:R-:W-:Y:S01]  /*0a30*/  IMAD.MOV.U32 R9, RZ, RZ, R11 ;  /* 0x000000ffff097224 */ /* 0x000fe200078e000b */
[----:B------:R-:W-:Y:S01]  /*0a40*/  LOP3.LUT R7, R0, 0x1f, RZ, 0xc0, !PT ;  /* 0x0000001f00077812 */ /* 0x000fe200078ec0ff */
[----:B------:R-:W-:Y:S01]  /*0a50*/  @!P0 IMAD.MOV R12, RZ, RZ, -R12 ;  /* 0x000000ffff0c8224 */ /* 0x000fe200078e0a0c */
[----:B------:R-:W-:Y:S01]  /*0a60*/  SGXT R13, R20, 0x1 ;  /* 0x00000001140d781a */ /* 0x000fe20000000200 */
[----:B------:R-:W-:Y:S01]  /*0a70*/  IMAD.IADD R20, R15, 0x1, R18 ;  /* 0x000000010f147824 */ /* 0x000fe200078e0212 */
[----:B------:R-:W-:Y:S01]  /*0a80*/  ISETP.GE.AND P3, PT, R19, RZ, PT ;  /* 0x000000ff1300720c */ /* 0x000fe20003f66270 */
[----:B------:R-:W1:Y:S01]  /*0a90*/  LDC R18, c[0x0][0x238] ;  /* 0x00008e00ff127b82 */ /* 0x000e620000000800 */
[----:B0-----:R-:W-:Y:S01]  /*0aa0*/  IMAD R7, R7, R30, RZ ;  /* 0x0000001e07077224 */ /* 0x001fe200078e02ff */
[----:B------:R-:W-:Y:S01]  /*0ab0*/  LOP3.LUT R11, R14, 0x88, R13, 0xf8, !PT ;  /* 0x000000880e0b7812 */ /* 0x000fe200078ef80d */
[----:B------:R-:W-:Y:S01]  /*0ac0*/  @!P1 IMAD.MOV R9, RZ, RZ, -R9 ;  /* 0x000000ffff099224 */ /* 0x000fe200078e0a09 */
[----:B------:R-:W-:-:S02]  /*0ad0*/  @!P2 LOP3.LUT R9, RZ, R16, RZ, 0x33, !PT ;  /* 0x00000010ff09a212 */ /* 0x000fc400078e33ff */
[----:B------:R-:W-:Y:S02]  /*0ae0*/  CS2R R14, SRZ ;  /* 0x00000000000e7805 */ /* 0x000fe4000001ff00 */
[----:B------:R-:W-:Y:S01]  /*0af0*/  IADD3 R32, P0, R7, UR8, RZ ;  /* 0x0000000807207c10 */ /* 0x000fe2000ff1e0ff */
[----:B------:R-:W-:Y:S01]  /*0b00*/  IMAD.SHL.U32 R30, R30, 0x20, RZ ;  /* 0x000000201e1e7824 */ /* 0x000fe200078e00ff */
[----:B------:R-:W-:Y:S01]  /*0b10*/  ISETP.NE.AND P1, PT, R17, RZ, PT ;  /* 0x000000ff1100720c */ /* 0x000fe20003f25270 */
[----:B------:R-:W-:Y:S01]  /*0b20*/  IMAD R9, R9, UR5, RZ ;  /* 0x0000000509097c24 */ /* 0x000fe2000f8e02ff */
[----:B------:R-:W-:Y:S01]  /*0b30*/  LEA.HI.X.SX32 R21, R7, UR9, 0x1, P0 ;  /* 0x0000000907157c11 */ /* 0x000fe200080f0eff */
[----:B------:R-:W-:Y:S01]  /*0b40*/  ULDC UR5, c[0x0][0x240] ;  /* 0x0000900000057ab9 */ /* 0x000fe20000000800 */
[----:B------:R-:W-:Y:S01]  /*0b50*/  SHF.R.S32.HI R7, RZ, 0x7, R0 ;  /* 0x00000007ff077819 */ /* 0x000fe20000011400 */
[----:B------:R-:W-:Y:S01]  /*0b60*/  @!P3 IMAD.MOV R8, RZ, RZ, -R8 ;  /* 0x000000ffff08b224 */ /* 0x000fe200078e0a08 */
[----:B------:R-:W-:-:S02]  /*0b70*/  IADD3 R24, P2, R9, UR10, RZ ;  /* 0x0000000a09187c10 */ /* 0x000fc4000ff5e0ff */
[----:B------:R-:W-:Y:S02]  /*0b80*/  SGXT R7, R7, 0x1 ;  /* 0x000000010707781a */ /* 0x000fe40000000200 */
[----:B------:R-:W-:Y:S02]  /*0b90*/  LOP3.LUT R17, RZ, R17, RZ, 0x33, !PT ;  /* 0x00000011ff117212 */ /* 0x000fe400078e33ff */
[----:B------:R-:W-:Y:S02]  /*0ba0*/  LEA.HI.X.SX32 R26, R9, UR11, 0x1, P2 ;  /* 0x0000000b091a7c11 */ /* 0x000fe400090f0eff */
[----:B------:R-:W-:Y:S02]  /*0bb0*/  LOP3.LUT R9, R7, 0x88, RZ, 0xc0, !PT ;  /* 0x0000008807097812 */ /* 0x000fe400078ec0ff */
[----:B------:R-:W-:Y:S01]  /*0bc0*/  SEL R16, R17, R8, !P1 ;  /* 0x0000000811107207 */ /* 0x000fe20004800000 */
[----:B-1----:R-:W-:Y:S01]  /*0bd0*/  IMAD R27, R27, R18, RZ ;  /* 0x000000121b1b7224 */ /* 0x002fe200078e02ff */
[----:B------:R-:W-:-:S02]  /*0be0*/  SEL R25, R17, R12, !P1 ;  /* 0x0000000c11197207 */ /* 0x000fc40004800000 */
[----:B------:R-:W-:Y:S02]  /*0bf0*/  CS2R R12, SRZ ;  /* 0x00000000000c7805 */ /* 0x000fe4000001ff00 */
[----:B------:R-:W-:Y:S01]  /*0c00*/  LOP3.LUT R7, R7, 0x90, RZ, 0xc0, !PT ;  /* 0x0000009007077812 */ /* 0x000fe200078ec0ff */
[----:B------:R-:W-:Y:S01]  /*0c10*/  IMAD.SHL.U32 R31, R18, 0x20, RZ ;  /* 0x00000020121f7824 */ /* 0x000fe200078e00ff */
[----:B------:R-:W-:Y:S01]  /*0c20*/  SHF.R.S32.HI R6, RZ, 0x5, R6 ;  /* 0x00000005ff067819 */ /* 0x000fe20000011406 */
[----:B------:R-:W-:Y:S01]  /*0c30*/  IMAD R33, R3, R18, RZ ;  /* 0x0000001203217224 */ /* 0x000fe200078e02ff */
[--C-:B------:R-:W-:Y:S01]  /*0c40*/  LOP3.LUT R34, R9, 0x7f, R0.reuse, 0x78, !PT ;  /* 0x0000007f09227812 */ /* 0x100fe200078e7800 */
[----:B------:R-:W-:Y:S01]  /*0c50*/  IMAD R25, R25, UR5, RZ ;  /* 0x0000000519197c24 */ /* 0x000fe2000f8e02ff */
[----:B------:R-:W-:Y:S02]  /*0c60*/  LOP3.LUT R8, R11, 0x8, RZ, 0x3c, !PT ;  /* 0x000000080b087812 */ /* 0x000fe400078e3cff */
[----:B------:R-:W-:Y:S01]  /*0c70*/  LOP3.LUT R9, R7, 0x7f, R0, 0x78, !PT ;  /* 0x0000007f07097812 */ /* 0x000fe200078e7800 */
[----:B------:R-:W-:Y:S01]  /*0c80*/  IMAD R7, R16, UR5, RZ ;  /* 0x0000000510077c24 */ /* 0x000fe2000f8e02ff */
[----:B------:R-:W-:-:S06]  /*0c90*/  ULDC UR5, c[0x0][0x230] ;  /* 0x00008c0000057ab9 */ /* 0x000fcc0000000800 */
.L_x_1:
[----:B------:R-:W-:Y:S02]  /*0ca0*/  LOP3.LUT R17, R3, 0x10, RZ, 0xfc, !PT ;  /* 0x0000001003117812 */ /* 0x000fe400078efcff */
[----:B------:R-:W-:Y:S02]  /*0cb0*/  IADD3 R16, P1, R33, R24, RZ ;  /* 0x0000001821107210 */ /* 0x000fe40007f3e0ff */
[----:B------:R-:W-:Y:S02]  /*0cc0*/  ISETP.GE.AND P0, PT, R3, UR5, PT ;  /* 0x0000000503007c0c */ /* 0x000fe4000bf06270 */
[----:B------:R-:W-:Y:S02]  /*0cd0*/  ISETP.GE.AND P2, PT, R17, UR5, PT ;  /* 0x0000000511007c0c */ /* 0x000fe4000bf46270 */
[----:B------:R-:W-:Y:S02]  /*0ce0*/  LEA.HI.X.SX32 R17, R33, R26, 0x1, P1 ;  /* 0x0000001a21117211 */ /* 0x000fe400008f0eff */
[----:B------:R-:W-:-:S02]  /*0cf0*/  IADD3 R22, P1, R27, R24, RZ ;  /* 0x000000181b167210 */ /* 0x000fc40007f3e0ff */
[----:B------:R-:W-:Y:S02]  /*0d00*/  PRMT R29, RZ, 0x7610, R29 ;  /* 0x00007610ff1d7816 */ /* 0x000fe4000000001d */
[----:B------:R-:W-:Y:S02]  /*0d10*/  PRMT R35, RZ, 0x7610, R35 ;  /* 0x00007610ff237816 */ /* 0x000fe40000000023 */
[----:B------:R-:W-:Y:S02]  /*0d20*/  LEA.HI.X.SX32 R23, R27, R26, 0x1, P1 ;  /* 0x0000001a1b177211 */ /* 0x000fe400008f0eff */
[----:B------:R0:W2:Y:S04]  /*0d30*/  @!P0 LDG.E.U8 R29, desc[UR6][R16.64] ;  /* 0x00000006101d8981 */ /* 0x0000a8000c1e1100 */
[----:B------:R-:W3:Y:S01]  /*0d40*/  @!P2 LDG.E.U8 R35, desc[UR6][R22.64] ;  /* 0x000000061623a981 */ /* 0x000ee2000c1e1100 */
[----:B------:R-:W-:-:S02]  /*0d50*/  LOP3.LUT R18, R0, 0x1f, RZ, 0xc0, !PT ;  /* 0x0000001f00127812 */ /* 0x000fc400078ec0ff */
[CC--:B------:R-:W-:Y:S01]  /*0d60*/  IADD3 RZ, P1, R25.reuse, R32.reuse, RZ ;  /* 0x0000002019ff7210 */ /* 0x0c0fe20007f3e0ff */
[----:B------:R-:W-:Y:S01]  /*0d70*/  BAR.SYNC.DEFER_BLOCKING 0x0 ;  /* 0x0000000000007b1d */ /* 0x000fe20000010000 */
[----:B------:R-:W-:Y:S01]  /*0d80*/  ISETP.GE.AND P2, PT, R18, UR5, PT ;  /* 0x0000000512007c0c */ /* 0x000fe2000bf46270 */
[--C-:B------:R-:W-:Y:S01]  /*0d90*/  IMAD.IADD R18, R25, 0x1, R32.reuse ;  /* 0x0000000119127824 */ /* 0x100fe200078e0220 */
[CC--:B------:R-:W-:Y:S01]  /*0da0*/  IADD3 RZ, P0, R7.reuse, R32.reuse, RZ ;  /* 0x0000002007ff7210 */ /* 0x0c0fe20007f1e0ff */
[----:B0-----:R-:W-:Y:S01]  /*0db0*/  IMAD.IADD R16, R7, 0x1, R32 ;  /* 0x0000000107107824 */ /* 0x001fe200078e0220 */
[----:B------:R-:W-:Y:S02]  /*0dc0*/  SHF.R.S32.HI R36, RZ, 0x1f, R25 ;  /* 0x0000001fff247819 */ /* 0x000fe40000011419 */
[----:B------:R-:W-:Y:S02]  /*0dd0*/  SHF.R.S32.HI R28, RZ, 0x1f, R7 ;  /* 0x0000001fff1c7819 */ /* 0x000fe40000011407 */
[----:B------:R-:W-:Y:S01]  /*0de0*/  PRMT R44, RZ, 0x7610, R44 ;  /* 0x00007610ff2c7816 */ /* 0x000fe2000000002c */
[----:B------:R-:W-:Y:S01]  /*0df0*/  IMAD.X R19, R36, 0x1, R21, P1 ;  /* 0x0000000124137824 */ /* 0x000fe200008e0615 */
[----:B------:R-:W-:Y:S01]  /*0e00*/  PRMT R43, RZ, 0x7610, R43 ;  /* 0x00007610ff2b7816 */ /* 0x000fe2000000002b */
[----:B------:R-:W-:Y:S01]  /*0e10*/  IMAD.X R17, R28, 0x1, R21, P0 ;  /* 0x000000011c117824 */ /* 0x000fe200000e0615 */
[----:B--2---:R-:W-:Y:S04]  /*0e20*/  STS.U8 [R34+UR4], R29 ;  /* 0x0000001d22007988 */ /* 0x004fe80008000004 */
[----:B---3--:R-:W-:Y:S01]  /*0e30*/  STS.U8 [R34+UR4+0x100], R35 ;  /* 0x0001002322007988 */ /* 0x008fe20008000004 */
[----:B------:R-:W-:Y:S06]  /*0e40*/  BAR.SYNC.DEFER_BLOCKING 0x0 ;  /* 0x0000000000007b1d */ /* 0x000fec0000010000 */
[----:B------:R-:W2:Y:S04]  /*0e50*/  @!P2 LDG.E.U8 R44, desc[UR6][R18.64] ;  /* 0x00000006122ca981 */ /* 0x000ea8000c1e1100 */
[----:B------:R0:W3:Y:S01]  /*0e60*/  @!P2 LDG.E.U8 R43, desc[UR6][R16.64] ;  /* 0x00000006102ba981 */ /* 0x0000e2000c1e1100 */
[----:B------:R-:W-:Y:S01]  /*0e70*/  VIADD R6, R6, 0xffffffff ;  /* 0xffffffff06067836 */ /* 0x000fe20000000000 */
[----:B------:R-:W-:Y:S01]  /*0e80*/  IADD3 R32, P1, R30, R32, RZ ;  /* 0x000000201e207210 */ /* 0x000fe20007f3e0ff */
[----:B------:R-:W-:Y:S01]  /*0e90*/  UIADD3 UR5, UR5, -0x20, URZ ;  /* 0xffffffe005057890 */ /* 0x000fe2000fffe03f */
[----:B------:R-:W-:Y:S01]  /*0ea0*/  LDS.U8 R28, [R11+UR4] ;  /* 0x000000040b1c7984 */ /* 0x000fe20008000000 */
[----:B------:R-:W-:-:S02]  /*0eb0*/  IADD3 R24, P2, R31, R24, RZ ;  /* 0x000000181f187210 */ /* 0x000fc40007f5e0ff */
[----:B------:R-:W-:Y:S01]  /*0ec0*/  ISETP.NE.U32.AND P0, PT, R6, RZ, PT ;  /* 0x000000ff0600720c */ /* 0x000fe20003f05070 */
[----:B------:R-:W1:Y:S01]  /*0ed0*/  LDS.U8 R23, [R11+UR4+0x10] ;  /* 0x000010040b177984 */ /* 0x000e620008000000 */
[----:B------:R-:W-:Y:S02]  /*0ee0*/  LEA.HI.X.SX32 R21, R30, R21, 0x1, P1 ;  /* 0x000000151e157211 */ /* 0x000fe400008f0eff */
[----:B------:R-:W-:Y:S01]  /*0ef0*/  LEA.HI.X.SX32 R26, R31, R26, 0x1, P2 ;  /* 0x0000001a1f1a7211 */ /* 0x000fe200010f0eff */
[----:B------:R-:W-:Y:S04]  /*0f00*/  LDS.U8 R29, [R11+UR4+0x100] ;  /* 0x000100040b1d7984 */ /* 0x000fe80008000000 */
[----:B------:R-:W4:Y:S04]  /*0f10*/  LDS.U8 R22, [R11+UR4+0x110] ;  /* 0x000110040b167984 */ /* 0x000f280008000000 */
[----:B------:R-:W-:Y:S04]  /*0f20*/  LDS.U8 R42, [R11+UR4+0x20] ;  /* 0x000020040b2a7984 */ /* 0x000fe80008000000 */
[----:B------:R-:W-:Y:S04]  /*0f30*/  LDS.U8 R35, [R11+UR4+0x30] ;  /* 0x000030040b237984 */ /* 0x000fe80008000000 */
[----:B------:R-:W-:Y:S04]  /*0f40*/  LDS.U8 R36, [R11+UR4+0x120] ;  /* 0x000120040b247984 */ /* 0x000fe80008000000 */
[----:B------:R-:W-:Y:S04]  /*0f50*/  LDS.U8 R37, [R11+UR4+0x130] ;  /* 0x000130040b257984 */ /* 0x000fe80008000000 */
[----:B0-----:R-:W-:Y:S04]  /*0f60*/  LDS.U8 R16, [R8+UR4] ;  /* 0x0000000408107984 */ /* 0x001fe80008000000 */
[----:B------:R-:W0:Y:S04]  /*0f70*/  LDS.U8 R17, [R8+UR4+0x10] ;  /* 0x0000100408117984 */ /* 0x000e280008000000 */
[----:B------:R-:W-:Y:S04]  /*0f80*/  LDS.U8 R38, [R8+UR4+0x20] ;  /* 0x0000200408267984 */ /* 0x000fe80008000000 */
[----:B------:R-:W-:Y:S01]  /*0f90*/  LDS.U8 R39, [R8+UR4+0x30] ;  /* 0x0000300408277984 */ /* 0x000fe20008000000 */
[----:B-1----:R-:W-:-:S03]  /*0fa0*/  IMAD R28, R23, 0x100, R28 ;  /* 0x00000100171c7824 */ /* 0x002fc600078e021c */
[----:B------:R-:W-:Y:S04]  /*0fb0*/  LDS.U8 R18, [R8+UR4+0x100] ;  /* 0x0001000408127984 */ /* 0x000fe80008000000 */
[----:B------:R-:W1:Y:S01]  /*0fc0*/  LDS.U8 R19, [R8+UR4+0x110] ;  /* 0x0001100408137984 */ /* 0x000e620008000000 */
[----:B----4-:R-:W-:-:S03]  /*0fd0*/  IMAD R29, R22, 0x100, R29 ;  /* 0x00000100161d7824 */ /* 0x010fc600078e021d */
[----:B------:R-:W-:Y:S04]  /*0fe0*/  LDS.U8 R40, [R8+UR4+0x120] ;  /* 0x0001200408287984 */ /* 0x000fe80008000000 */
[----:B------:R-:W-:Y:S01]  /*0ff0*/  LDS.U8 R41, [R8+UR4+0x130] ;  /* 0x0001300408297984 */ /* 0x000fe20008000000 */
[----:B------:R-:W-:Y:S01]  /*1000*/  BAR.SYNC.DEFER_BLOCKING 0x0 ;  /* 0x0000000000007b1d */ /* 0x000fe20000010000 */
[----:B0-----:R-:W-:Y:S01]  /*1010*/  IMAD R17, R17, 0x100, R16 ;  /* 0x0000010011117824 */ /* 0x001fe200078e0210 */
[----:B------:R-:W-:-:S04]  /*1020*/  F2FP.F16.E4M3.UNPACK_B R16, R28 ;  /* 0x0000001cff10723e */ /* 0x000fc800020006ff */
[----:B------:R-:W-:Y:S01]  /*1030*/  F2FP.F16.E4M3.UNPACK_B R17, R17 ;  /* 0x00000011ff11723e */ /* 0x000fe200020006ff */
[----:B-1----:R-:W-:Y:S01]  /*1040*/  IMAD R19, R19, 0x100, R18 ;  /* 0x0000010013137824 */ /* 0x002fe200078e0212 */
[----:B------:R-:W-:-:S04]  /*1050*/  F2FP.F16.E4M3.UNPACK_B R18, R29 ;  /* 0x0000001dff12723e */ /* 0x000fc800020006ff */
[----:B------:R-:W-:Y:S01]  /*1060*/  F2FP.F16.E4M3.UNPACK_B R19, R19 ;  /* 0x00000013ff13723e */ /* 0x000fe200020006ff */
[----:B--2---:R-:W-:Y:S04]  /*1070*/  STS.U8 [R9+UR4], R44 ;  /* 0x0000002c09007988 */ /* 0x004fe80008000004 */
[----:B---3--:R-:W-:Y:S01]  /*1080*/  STS.U8 [R9+UR4+0x100], R43 ;  /* 0x0001002b09007988 */ /* 0x008fe20008000004 */
[----:B------:R-:W-:Y:S06]  /*1090*/  BAR.SYNC.DEFER_BLOCKING 0x0 ;  /* 0x0000000000007b1d */ /* 0x000fec0000010000 */
[----:B------:R-:W0:Y:S02]  /*10a0*/  LDSM.16.M88.2 R22, [R20] ;  /* 0x000000001416783b */ /* 0x000e240000000100 */
[----:B0-----:R-:W-:-:S02]  /*10b0*/  F2FP.F16.E4M3.UNPACK_B R28, R22 ;  /* 0x00000016ff1c723e */ /* 0x001fc400020006ff */
[-C--:B------:R-:W-:Y:S02]  /*10c0*/  F2FP.F16.E4M3.UNPACK_B R29, R23.reuse ;  /* 0x00000017ff1d723e */ /* 0x080fe400020006ff */
[----:B------:R-:W-:Y:S02]  /*10d0*/  F2FP.F16.E4M3.UNPACK_B R22, R22.H1 ;  /* 0x00000016ff16723e */ /* 0x000fe400030006ff */
[----:B------:R-:W-:-:S03]  /*10e0*/  F2FP.F16.E4M3.UNPACK_B R23, R23.H1 ;  /* 0x00000017ff17723e */ /* 0x000fc600030006ff */
[----:B------:R-:W-:Y:S07]  /*10f0*/  HMMA.16816.F32 R12, R16, R28, R12 ;  /* 0x0000001c100c723c */ /* 0x000fee000000180c */
[----:B------:R-:W-:Y:S02]  /*1100*/  IMAD R16, R35, 0x100, R42 ;  /* 0x0000010023107824 */ /* 0x000fe400078e022a */
[----:B------:R-:W-:Y:S02]  /*1110*/  IMAD R18, R37, 0x100, R36 ;  /* 0x0000010025127824 */ /* 0x000fe400078e0224 */
[----:B------:R-:W-:Y:S01]  /*1120*/  IMAD R17, R39, 0x100, R38 ;  /* 0x0000010027117824 */ /* 0x000fe200078e0226 */
[----:B------:R-:W-:Y:S01]  /*1130*/  F2FP.F16.E4M3.UNPACK_B R16, R16 ;  /* 0x00000010ff10723e */ /* 0x000fe200020006ff */
[----:B------:R-:W-:Y:S01]  /*1140*/  IMAD R19, R41, 0x100, R40 ;  /* 0x0000010029137824 */ /* 0x000fe200078e0228 */
[----:B------:R-:W-:-:S02]  /*1150*/  F2FP.F16.E4M3.UNPACK_B R18, R18 ;  /* 0x00000012ff12723e */ /* 0x000fc400020006ff */
[----:B------:R-:W-:Y:S02]  /*1160*/  F2FP.F16.E4M3.UNPACK_B R17, R17 ;  /* 0x00000011ff11723e */ /* 0x000fe400020006ff */
[----:B------:R-:W-:-:S07]  /*1170*/  F2FP.F16.E4M3.UNPACK_B R19, R19 ;  /* 0x00000013ff13723e */ /* 0x000fce00020006ff */
[----:B------:R-:W-:Y:S01]  /*1180*/  HMMA.16816.F32 R12, R16, R22, R12 ;  /* 0x00000016100c723c */ /* 0x000fe2000000180c */
[----:B------:R-:W-:-:S08]  /*1190*/  NOP ;  /* 0x0000000000007918 */ /* 0x000fd00000000000 */
[----:B------:R-:W-:-:S15]  /*11a0*/  @P0 BRA `(.L_x_1) ;  /* 0xfffffff800bc0947 */ /* 0x000fde000383ffff */
.L_x_0:
[----:B------:R-:W0:Y:S01]  /*11b0*/  S2UR UR5, SR_CgaCtaId ;  /* 0x00000000000579c3 */ /* 0x000e220000008800 */
[--C-:B------:R-:W-:Y:S01]  /*11c0*/  SHF.R.S32.HI R7, RZ, 0x3, R0.reuse ;  /* 0x00000003ff077819 */ /* 0x100fe20000011400 */
[----:B------:R-:W-:Y:S01]  /*11d0*/  IMAD.SHL.U32 R6, R0, 0x4, RZ ;  /* 0x0000000400067824 */ /* 0x000fe200078e00ff */
[----:B------:R-:W-:Y:S01]  /*11e0*/  LOP3.LUT R5, R5, 0x40, RZ, 0xc0, !PT ;  /* 0x0000004005057812 */ /* 0x000fe200078ec0ff */
[----:B------:R-:W-:Y:S01]  /*11f0*/  ULDC.64 UR8, c[0x0][0x228] ;  /* 0x00008a0000087ab9 */ /* 0x000fe20000000a00 */
[----:B------:R-:W-:Y:S01]  /*1200*/  SGXT R7, R7, 0x1 ;  /* 0x000000010707781a */ /* 0x000fe20000000200 */
[----:B------:R-:W-:Y:S01]  /*1210*/  UMOV UR4, 0x400 ;  /* 0x0000040000047882 */ /* 0x000fe20000000000 */
[----:B------:R-:W-:Y:S02]  /*1220*/  SHF.R.U32.HI R8, RZ, 0x5, R0 ;  /* 0x00000005ff087819 */ /* 0x000fe40000011600 */
[----:B------:R-:W-:Y:S02]  /*1230*/  LOP3.LUT R7, R7, 0xc0, RZ, 0xc0, !PT ;  /* 0x000000c007077812 */ /* 0x000fe400078ec0ff */
[----:B------:R-:W-:-:S02]  /*1240*/  LOP3.LUT R3, R10, R3, RZ, 0xfc, !PT ;  /* 0x000000030a037212 */ /* 0x000fc400078efcff */
[----:B------:R-:W-:Y:S02]  /*1250*/  LOP3.LUT R9, R7, 0x1c, R6, 0xf8, !PT ;  /* 0x0000001c07097812 */ /* 0x000fe400078ef806 */
[----:B------:R-:W-:Y:S02]  /*1260*/  LOP3.LUT R7, R5, 0x1c, R0, 0xf8, !PT ;  /* 0x0000001c05077812 */ /* 0x000fe400078ef800 */
[----:B------:R-:W-:Y:S02]  /*1270*/  SGXT.U32 R5, R8, 0x1 ;  /* 0x000000010805781a */ /* 0x000fe40000000000 */
[----:B------:R-:W-:Y:S01]  /*1280*/  LOP3.LUT R6, R7, 0x2, R4, 0xf8, !PT ;  /* 0x0000000207067812 */ /* 0x000fe200078ef804 */
[----:B------:R-:W-:Y:S01]  /*1290*/  BAR.SYNC.DEFER_BLOCKING 0x0 ;  /* 0x0000000000007b1d */ /* 0x000fe20000010000 */
[C---:B------:R-:W-:Y:S02]  /*12a0*/  ISETP.GE.AND P0, PT, R3.reuse, UR9, PT ;  /* 0x0000000903007c0c */ /* 0x040fe4000bf06270 */
[----:B------:R-:W-:Y:S01]  /*12b0*/  LOP3.LUT R7, R6, R5, RZ, 0xfc, !PT ;  /* 0x0000000506077212 */ /* 0x000fe200078efcff */
[----:B0-----:R-:W-:Y:S01]  /*12c0*/  ULEA UR4, UR5, UR4, 0x18 ;  /* 0x0000000405047291 */ /* 0x001fe2000f8ec03f */
[----:B------:R-:W-:Y:S01]  /*12d0*/  ISETP.LT.AND P0, PT, R2, UR8, !P0 ;  /* 0x0000000802007c0c */ /* 0x000fe2000c701270 */
[----:B------:R-:W-:Y:S01]  /*12e0*/  ULDC UR9, c[0x0][0x248] ;  /* 0x0000920000097ab9 */ /* 0x000fe20000000800 */
[----:B------:R-:W-:Y:S01]  /*12f0*/  ULDC UR8, c[0x0][0x244] ;  /* 0x0000910000087ab9 */ /* 0x000fe20000000800 */
[----:B------:R-:W-:Y:S01]  /*1300*/  LOP3.LUT R6, R4, 0x20, RZ, 0xc0, !PT ;  /* 0x0000002004067812 */ /* 0x000fe200078ec0ff */
[----:B------:R-:W-:Y:S01]  /*1310*/  IMAD R4, R3, UR9, RZ ;  /* 0x0000000903047c24 */ /* 0x000fe2000f8e02ff */
[----:B------:R-:W-:Y:S01]  /*1320*/  LOP3.LUT R5, R0, 0x20, RZ, 0xc0, !PT ;  /* 0x0000002000057812 */ /* 0x000fe200078ec0ff */
[----:B------:R-:W-:Y:S01]  /*1330*/  IMAD R3, R2, UR8, RZ ;  /* 0x0000000802037c24 */ /* 0x000fe2000f8e02ff */
[----:B------:R-:W-:Y:S01]  /*1340*/  ULDC.64 UR8, c[0x0][0x220] ;  /* 0x0000880000087ab9 */ /* 0x000fe20000000a00 */
[----:B------:R-:W-:Y:S01]  /*1350*/  VIADD R6, R6, UR4 ;  /* 0x0000000406067c36 */ /* 0x000fe20008000000 */
[----:B------:R-:W-:-:S02]  /*1360*/  SHF.R.S32.HI R10, RZ, 0x1f, R4 ;  /* 0x0000001fff0a7819 */ /* 0x000fc40000011404 */
[----:B------:R-:W-:Y:S02]  /*1370*/  IADD3 R2, P1, P2, R4, UR8, R3 ;  /* 0x0000000804027c10 */ /* 0x000fe4000fa3e003 */
[----:B------:R-:W-:Y:S02]  /*1380*/  F2FP.SATFINITE.E4M3.F32.PACK_AB_MERGE_C R12, R13, R12, RZ ;  /* 0x0000000c0d0c723e */ /* 0x000fe400048070ff */
[--C-:B------:R-:W-:Y:S02]  /*1390*/  SHF.R.U32.HI R4, RZ, 0x7, R0.reuse ;  /* 0x00000007ff047819 */ /* 0x100fe40000011600 */
[----:B------:R-:W-:Y:S02]  /*13a0*/  F2FP.SATFINITE.E4M3.F32.PACK_AB_MERGE_C R14, R15, R14, RZ ;  /* 0x0000000e0f0e723e */ /* 0x000fe400048070ff */
[----:B------:R-:W-:Y:S01]  /*13b0*/  LOP3.LUT R9, R9, 0x40, R0, 0x78, !PT ;  /* 0x0000004009097812 */ /* 0x000fe200078e7800 */
[----:B------:R0:W-:Y:S01]  /*13c0*/  STS.U8 [R7+UR4], R12 ;  /* 0x0000000c07007988 */ /* 0x0001e20008000004 */
[----:B------:R-:W-:-:S02]  /*13d0*/  LEA.HI R8, R5, R6, RZ, 0x1c ;  /* 0x0000000605087211 */ /* 0x000fc400078fe0ff */
[----:B------:R-:W-:Y:S02]  /*13e0*/  LOP3.LUT R0, R12, 0xffff, RZ, 0xc0, !PT ;  /* 0x0000ffff0c007812 */ /* 0x000fe400078ec0ff */
[----:B------:R-:W-:Y:S02]  /*13f0*/  SGXT.U32 R6, R4, 0x1 ;  /* 0x000000010406781a */ /* 0x000fe40000000000 */
[----:B------:R-:W-:Y:S02]  /*1400*/  LOP3.LUT R4, R14, 0xffff, RZ, 0xc0, !PT ;  /* 0x0000ffff0e047812 */ /* 0x000fe400078ec0ff */
[----:B------:R-:W-:Y:S02]  /*1410*/  SHF.R.U32.HI R0, RZ, 0x8, R0 ;  /* 0x00000008ff007819 */ /* 0x000fe40000011600 */
[----:B------:R-:W-:Y:S02]  /*1420*/  LOP3.LUT R5, R7, 0x40, RZ, 0x3c, !PT ;  /* 0x0000004007057812 */ /* 0x000fe400078e3cff */
[----:B------:R-:W-:Y:S01]  /*1430*/  SHF.R.U32.HI R4, RZ, 0x8, R4 ;  /* 0x00000008ff047819 */ /* 0x000fe20000011604 */
[----:B------:R0:W-:Y:S01]  /*1440*/  STS.U8 [R7+UR4+0x20], R0 ;  /* 0x0000200007007988 */ /* 0x0001e20008000004 */
[----:B------:R-:W-:-:S02]  /*1450*/  SHF.R.S32.HI R3, RZ, 0x1f, R3 ;  /* 0x0000001fff037819 */ /* 0x000fc40000011403 */
[----:B------:R-:W-:Y:S01]  /*1460*/  IADD3 R6, R9, R8, R6 ;  /* 0x0000000809067210 */ /* 0x000fe20007ffe006 */
[----:B------:R0:W-:Y:S01]  /*1470*/  STS.U8 [R5+UR4+0x80], R14 ;  /* 0x0000800e05007988 */ /* 0x0001e20008000004 */
[----:B------:R-:W-:-:S03]  /*1480*/  IADD3.X R3, R10, UR9, R3, P1, P2 ;  /* 0x000000090a037c10 */ /* 0x000fc60008fe4403 */
[----:B------:R0:W-:Y:S01]  /*1490*/  STS.U8 [R5+UR4+0xa0], R4 ;  /* 0x0000a00405007988 */ /* 0x0001e20008000004 */
[----:B------:R-:W-:Y:S06]  /*14a0*/  BAR.SYNC.DEFER_BLOCKING 0x0 ;  /* 0x0000000000007b1d */ /* 0x000fec0000010000 */
[----:B------:R-:W-:Y:S05]  /*14b0*/  @!P0 EXIT ;  /* 0x000000000000894d */ /* 0x000fea0003800000 */
[----:B0-----:R-:W0:Y:S04]  /*14c0*/  LDS.U8 R5, [R6] ;  /* 0x0000000006057984 */ /* 0x001e280000000000 */
[----:B0-----:R-:W-:Y:S01]  /*14d0*/  STG.E.U8 desc[UR6][R2.64], R5 ;  /* 0x0000000502007986 */ /* 0x001fe2000c101106 */
[----:B------:R-:W-:Y:S05]  /*14e0*/  EXIT ;  /* 0x000000000000794d */ /* 0x000fea0003800000 */
.L_x_2:
[----:B------:R-:W-:-:S00]  /*14f0*/  BRA `(.L_x_2) ;  /* 0xfffffffc00fc7947 */ /* 0x000fc0000383ffff */
[----:B------:R-:W-:-:S00]  /*1500*/  NOP ;  /* 0x0000000000007918 */ /* 0x000fc00000000000 */
[----:B------:R-:W-:-:S00]  /*1510*/  NOP ;  /* 0x0000000000007918 */ /* 0x000fc00000000000 */
[----:B------:R-:W-:-:S00]  /*1520*/  NOP ;  /* 0x0000000000007918 */ /* 0x000fc00000000000 */
[----:B------:R-:W-:-:S00]  /*1530*/  NOP ;  /* 0x0000000000007918 */ /* 0x000fc00000000000 */
[----:B------:R-:W-:-:S00]  /*1540*/  NOP ;  /* 0x0000000000007918 */ /* 0x000fc00000000000 */
[----:B------:R-:W-:-:S00]  /*1550*/  NOP ;  /* 0x0000000000007918 */ /* 0x000fc00000000000 */
[----:B------:R-:W-:-:S00]  /*1560*/  NOP ;  /* 0x0000000000007918 */ /* 0x000fc00000000000 */
[----:B------:R-:W-:-:S00]  /*1570*/  NOP ;  /* 0x0000000000007918 */ /* 0x000fc00000000000 */
.L_x_3:


//--------------------- .nv.shared.matmul_kernel  --------------------------
	.section	.nv.shared.matmul_kernel,"aw",@nobits
	.sectionflags	@""
	.align	16
	.zero		1024


//--------------------- .nv.shared.reserved.0     --------------------------
	.section	.nv.shared.reserved.0,"aw",@nobits
	.weak		__nv_reservedSMEM_offset_0_alias
	.size		__nv_reservedSMEM_offset_0_alias, 0, 0
	.other		__nv_reservedSMEM_offset_0_alias,@"STO_CUDA_RESERVED_SHARED STV_DEFAULT"
__nv_reservedSMEM_offset_0_alias:
	.zero		0


//--------------------- .nv.constant0.matmul_kernel --------------------------
	.section	.nv.constant0.matmul_kernel,"a",@progbits
	.sectionflags	@""
	.align	4
.nv.constant0.matmul_kernel:
	.zero		608


//--------------------- SYMBOLS --------------------------

	.type		.nv.reservedSmem.offset0,@object
	.size		.nv.reservedSmem.offset0,0x4
